//
// Generated by NVIDIA NVVM Compiler
//
// Compiler Build ID: CL-36424714
// Cuda compilation tools, release 13.0, V13.0.88
// Based on NVVM 20.0.0
//

.version 9.0
.target sm_100
.address_size 64

	// .globl	_Z8multiplyiiiPdS_S_
// _ZZ8multiplyiiiPdS_S_E3a_s has been demoted
// _ZZ8multiplyiiiPdS_S_E3b_s has been demoted

.visible .entry _Z8multiplyiiiPdS_S_(
	.param .u32 _Z8multiplyiiiPdS_S__param_0,
	.param .u32 _Z8multiplyiiiPdS_S__param_1,
	.param .u32 _Z8multiplyiiiPdS_S__param_2,
	.param .u64 .ptr .align 1 _Z8multiplyiiiPdS_S__param_3,
	.param .u64 .ptr .align 1 _Z8multiplyiiiPdS_S__param_4,
	.param .u64 .ptr .align 1 _Z8multiplyiiiPdS_S__param_5
)
{
	.reg .pred 	%p<39>;
	.reg .b32 	%r<85>;
	.reg .b64 	%rd<13>;
	.reg .b64 	%fd<102>;
	// demoted variable
	.shared .align 8 .b8 _ZZ8multiplyiiiPdS_S_E3a_s[8192];
	// demoted variable
	.shared .align 8 .b8 _ZZ8multiplyiiiPdS_S_E3b_s[8192];
	ld.param.u32 	%r36, [_Z8multiplyiiiPdS_S__param_0];
	ld.param.u32 	%r37, [_Z8multiplyiiiPdS_S__param_1];
	ld.param.u32 	%r38, [_Z8multiplyiiiPdS_S__param_2];
	ld.param.u64 	%rd3, [_Z8multiplyiiiPdS_S__param_3];
	ld.param.u64 	%rd4, [_Z8multiplyiiiPdS_S__param_4];
	ld.param.u64 	%rd5, [_Z8multiplyiiiPdS_S__param_5];
	mov.u32 	%r1, %tid.y;
	mov.u32 	%r2, %tid.x;
	mov.u32 	%r39, %ntid.y;
	mov.u32 	%r40, %ctaid.y;
	mad.lo.s32 	%r3, %r39, %r40, %r1;
	mov.u32 	%r41, %ntid.x;
	mov.u32 	%r42, %ctaid.x;
	mad.lo.s32 	%r4, %r41, %r42, %r2;
	setp.lt.s32 	%p2, %r37, 1;
	mov.f64 	%fd80, 0d0000000000000000;
	@%p2 bra 	$L__BB0_47;
	setp.lt.s32 	%p3, %r3, %r36;
	mul.lo.s32 	%r5, %r37, %r3;
	shl.b32 	%r44, %r1, 8;
	mov.u32 	%r45, _ZZ8multiplyiiiPdS_S_E3a_s;
	add.s32 	%r6, %r45, %r44;
	setp.lt.s32 	%p4, %r4, %r38;
	and.pred  	%p1, %p3, %p4;
	shl.b32 	%r46, %r2, 3;
	mov.u32 	%r47, _ZZ8multiplyiiiPdS_S_E3b_s;
	add.s32 	%r7, %r47, %r46;
	cvta.to.global.u64 	%rd1, %rd3;
	cvta.to.global.u64 	%rd2, %rd4;
	mov.f64 	%fd80, 0d0000000000000000;
	mov.b32 	%r78, 0;
	not.pred 	%p30, %p1;
	mov.u32 	%r77, %r37;
$L__BB0_2:
	setp.ge.s32 	%p5, %r3, %r36;
	min.s32 	%r48, %r77, 32;
	max.s32 	%r10, %r48, 1;
	and.b32  	%r11, %r10, 3;
	and.b32  	%r12, %r10, 7;
	add.s32 	%r13, %r78, %r2;
	setp.ge.s32 	%p6, %r13, %r37;
	or.pred  	%p7, %p5, %p6;
	@%p7 bra 	$L__BB0_4;
	add.s32 	%r50, %r13, %r5;
	mul.wide.s32 	%rd6, %r50, 8;
	add.s64 	%rd7, %rd1, %rd6;
	ld.global.f64 	%fd43, [%rd7];
	shl.b32 	%r51, %r2, 3;
	add.s32 	%r52, %r6, %r51;
	st.shared.f64 	[%r52], %fd43;
$L__BB0_4:
	setp.ge.s32 	%p8, %r4, %r38;
	add.s32 	%r14, %r78, %r1;
	setp.ge.s32 	%p9, %r14, %r37;
	or.pred  	%p10, %p8, %p9;
	@%p10 bra 	$L__BB0_6;
	mad.lo.s32 	%r53, %r14, %r38, %r4;
	mul.wide.s32 	%rd8, %r53, 8;
	add.s64 	%rd9, %rd2, %rd8;
	ld.global.f64 	%fd44, [%rd9];
	shl.b32 	%r54, %r1, 8;
	mov.u32 	%r55, _ZZ8multiplyiiiPdS_S_E3b_s;
	add.s32 	%r56, %r55, %r54;
	shl.b32 	%r57, %r2, 3;
	add.s32 	%r58, %r56, %r57;
	st.shared.f64 	[%r58], %fd44;
$L__BB0_6:
	bar.sync 	0;
	setp.le.s32 	%p11, %r37, %r78;
	@%p11 bra 	$L__BB0_46;
	setp.lt.s32 	%p12, %r77, 8;
	mov.b32 	%r83, 0;
	@%p12 bra 	$L__BB0_26;
	shl.b32 	%r60, %r1, 8;
	mov.u32 	%r61, _ZZ8multiplyiiiPdS_S_E3a_s;
	add.s32 	%r62, %r60, %r61;
	add.s32 	%r80, %r62, 32;
	shl.b32 	%r63, %r2, 3;
	mov.u32 	%r64, _ZZ8multiplyiiiPdS_S_E3b_s;
	add.s32 	%r65, %r63, %r64;
	add.s32 	%r79, %r65, 1024;
	and.b32  	%r66, %r10, 56;
	neg.s32 	%r81, %r66;
$L__BB0_9:
	.pragma "nounroll";
	@%p30 bra 	$L__BB0_11;
	ld.shared.f64 	%fd46, [%r80+-32];
	ld.shared.f64 	%fd47, [%r79+-1024];
	fma.rn.f64 	%fd80, %fd46, %fd47, %fd80;
$L__BB0_11:
	@%p30 bra 	$L__BB0_13;
	ld.shared.f64 	%fd48, [%r80+-24];
	ld.shared.f64 	%fd49, [%r79+-768];
	fma.rn.f64 	%fd80, %fd48, %fd49, %fd80;
$L__BB0_13:
	@%p30 bra 	$L__BB0_15;
	ld.shared.f64 	%fd50, [%r80+-16];
	ld.shared.f64 	%fd51, [%r79+-512];
	fma.rn.f64 	%fd80, %fd50, %fd51, %fd80;
$L__BB0_15:
	@%p30 bra 	$L__BB0_17;
	ld.shared.f64 	%fd52, [%r80+-8];
	ld.shared.f64 	%fd53, [%r79+-256];
	fma.rn.f64 	%fd80, %fd52, %fd53, %fd80;
$L__BB0_17:
	@%p30 bra 	$L__BB0_19;
	ld.shared.f64 	%fd54, [%r80];
	ld.shared.f64 	%fd55, [%r79];
	fma.rn.f64 	%fd80, %fd54, %fd55, %fd80;
$L__BB0_19:
	@%p30 bra 	$L__BB0_21;
	ld.shared.f64 	%fd56, [%r80+8];
	ld.shared.f64 	%fd57, [%r79+256];
	fma.rn.f64 	%fd80, %fd56, %fd57, %fd80;
$L__BB0_21:
	@%p30 bra 	$L__BB0_23;
	ld.shared.f64 	%fd58, [%r80+16];
	ld.shared.f64 	%fd59, [%r79+512];
	fma.rn.f64 	%fd80, %fd58, %fd59, %fd80;
$L__BB0_23:
	@%p30 bra 	$L__BB0_25;
	ld.shared.f64 	%fd60, [%r80+24];
	ld.shared.f64 	%fd61, [%r79+768];
	fma.rn.f64 	%fd80, %fd60, %fd61, %fd80;
$L__BB0_25:
	and.b32  	%r83, %r10, 56;
	add.s32 	%r81, %r81, 8;
	add.s32 	%r80, %r80, 64;
	add.s32 	%r79, %r79, 2048;
	setp.ne.s32 	%p21, %r81, 0;
	@%p21 bra 	$L__BB0_9;
$L__BB0_26:
	setp.eq.s32 	%p22, %r12, 0;
	@%p22 bra 	$L__BB0_46;
	setp.lt.u32 	%p23, %r12, 4;
	@%p23 bra 	$L__BB0_37;
	shl.b32 	%r67, %r83, 3;
	add.s32 	%r26, %r6, %r67;
	shl.b32 	%r68, %r83, 8;
	add.s32 	%r27, %r7, %r68;
	@%p30 bra 	$L__BB0_30;
	ld.shared.f64 	%fd63, [%r26];
	ld.shared.f64 	%fd64, [%r27];
	fma.rn.f64 	%fd80, %fd63, %fd64, %fd80;
$L__BB0_30:
	@%p30 bra 	$L__BB0_32;
	ld.shared.f64 	%fd65, [%r26+8];
	ld.shared.f64 	%fd66, [%r27+256];
	fma.rn.f64 	%fd80, %fd65, %fd66, %fd80;
$L__BB0_32:
	@%p30 bra 	$L__BB0_34;
	ld.shared.f64 	%fd67, [%r26+16];
	ld.shared.f64 	%fd68, [%r27+512];
	fma.rn.f64 	%fd80, %fd67, %fd68, %fd80;
$L__BB0_34:
	@%p30 bra 	$L__BB0_36;
	ld.shared.f64 	%fd69, [%r26+24];
	ld.shared.f64 	%fd70, [%r27+768];
	fma.rn.f64 	%fd80, %fd69, %fd70, %fd80;
$L__BB0_36:
	add.s32 	%r83, %r83, 4;
$L__BB0_37:
	setp.eq.s32 	%p28, %r11, 0;
	@%p28 bra 	$L__BB0_46;
	setp.eq.s32 	%p29, %r11, 1;
	mov.f64 	%fd99, %fd80;
	@%p29 bra 	$L__BB0_44;
	shl.b32 	%r69, %r83, 3;
	add.s32 	%r30, %r6, %r69;
	shl.b32 	%r70, %r83, 8;
	add.s32 	%r31, %r7, %r70;
	@%p30 bra 	$L__BB0_41;
	ld.shared.f64 	%fd72, [%r30];
	ld.shared.f64 	%fd73, [%r31];
	fma.rn.f64 	%fd80, %fd72, %fd73, %fd80;
$L__BB0_41:
	@%p30 bra 	$L__BB0_43;
	ld.shared.f64 	%fd74, [%r30+8];
	ld.shared.f64 	%fd75, [%r31+256];
	fma.rn.f64 	%fd80, %fd74, %fd75, %fd80;
$L__BB0_43:
	add.s32 	%r83, %r83, 2;
	mov.f64 	%fd99, %fd80;
$L__BB0_44:
	and.b32  	%r71, %r10, 1;
	setp.eq.b32 	%p32, %r71, 1;
	and.pred  	%p33, %p32, %p1;
	selp.f64 	%fd80, %fd99, %fd80, %p32;
	not.pred 	%p34, %p33;
	@%p34 bra 	$L__BB0_46;
	shl.b32 	%r72, %r83, 3;
	add.s32 	%r73, %r6, %r72;
	ld.shared.f64 	%fd76, [%r73];
	shl.b32 	%r74, %r83, 8;
	add.s32 	%r75, %r7, %r74;
	ld.shared.f64 	%fd77, [%r75];
	fma.rn.f64 	%fd80, %fd76, %fd77, %fd99;
$L__BB0_46:
	bar.sync 	0;
	add.s32 	%r78, %r78, 32;
	setp.lt.s32 	%p35, %r78, %r37;
	add.s32 	%r77, %r77, -32;
	@%p35 bra 	$L__BB0_2;
$L__BB0_47:
	setp.ge.s32 	%p36, %r3, %r36;
	setp.ge.s32 	%p37, %r4, %r38;
	or.pred  	%p38, %p36, %p37;
	@%p38 bra 	$L__BB0_49;
	mad.lo.s32 	%r76, %r38, %r3, %r4;
	cvta.to.global.u64 	%rd10, %rd5;
	mul.wide.s32 	%rd11, %r76, 8;
	add.s64 	%rd12, %rd10, %rd11;
	st.global.f64 	[%rd12], %fd80;
$L__BB0_49:
	ret;

}


// ===== COMPILED SASS (sm_100) =====

	.target	sm_100

	.elftype	@"ET_EXEC"


//--------------------- .note.nv.tkinfo           --------------------------
	.section	.note.nv.tkinfo,"",@"SHT_NOTE"
	.sectionflags	@"SHF_NOTE_NV_TKINFO"
	.tkinfo
        /*0018*/ 	.word	0x00000002
        /*0030*/ 	.string	""
        /*0030*/ 	.string	"ptxas"
        /*0030*/ 	.string	"Cuda compilation tools, release 13.0, V13.0.88"
        /*0030*/ 	.string	"Build cuda_13.0.r13.0/compiler.36424714_0"
        /*0030*/ 	.string	"-arch sm_100 -m 64 "



//--------------------- .note.nv.cuinfo           --------------------------
	.section	.note.nv.cuinfo,"",@"SHT_NOTE"
	.sectionflags	@"SHF_NOTE_NV_CUINFO"
        /*0018*/ 	.short	0x0002
        /*001a*/ 	.short	0x0064
        /*001c*/ 	.short	0x0082
	.zero		2


//--------------------- .nv.info                  --------------------------
	.section	.nv.info,"",@"SHT_CUDA_INFO"
	.align	4


	//----- nvinfo : EIATTR_REGCOUNT
	.align		4
        /*0000*/ 	.byte	0x04, 0x2f
        /*0002*/ 	.short	(.L_1 - .L_0)
	.align		4
.L_0:
        /*0004*/ 	.word	index@(_Z8multiplyiiiPdS_S_)
        /*0008*/ 	.word	0x0000001d


	//----- nvinfo : EIATTR_FRAME_SIZE
	.align		4
.L_1:
        /*000c*/ 	.byte	0x04, 0x11
        /*000e*/ 	.short	(.L_3 - .L_2)
	.align		4
.L_2:
        /*0010*/ 	.word	index@(_Z8multiplyiiiPdS_S_)
        /*0014*/ 	.word	0x00000000


	//----- nvinfo : EIATTR_MIN_STACK_SIZE
	.align		4
.L_3:
        /*0018*/ 	.byte	0x04, 0x12
        /*001a*/ 	.short	(.L_5 - .L_4)
	.align		4
.L_4:
        /*001c*/ 	.word	index@(_Z8multiplyiiiPdS_S_)
        /*0020*/ 	.word	0x00000000
.L_5:


//--------------------- .nv.compat                --------------------------
	.section	.nv.compat,"",@"SHT_CUDA_COMPAT_INFO"
	.align	4
        /*0000*/ 	.byte	0x02, 0x09, 0x00, 0x00, 0x02, 0x02, 0x01, 0x00, 0x02, 0x05, 0x05, 0x00, 0x03, 0x07, 0x01, 0x01
        /*0010*/ 	.byte	0x02, 0x03, 0x00, 0x00, 0x02, 0x06, 0x01, 0x00, 0x04, 0x0b, 0x08, 0x00, 0x01, 0x00, 0x00, 0x00
        /*0020*/ 	.byte	0x00, 0x00, 0x00, 0x00


//--------------------- .nv.info._Z8multiplyiiiPdS_S_ --------------------------
	.section	.nv.info._Z8multiplyiiiPdS_S_,"",@"SHT_CUDA_INFO"
	.sectionflags	@""
	.align	4


	//----- nvinfo : EIATTR_CUDA_API_VERSION
	.align		4
        /*0000*/ 	.byte	0x04, 0x37
        /*0002*/ 	.short	(.L_7 - .L_6)
.L_6:
        /*0004*/ 	.word	0x00000082


	//----- nvinfo : EIATTR_KPARAM_INFO
	.align		4
.L_7:
        /*0008*/ 	.byte	0x04, 0x17
        /*000a*/ 	.short	(.L_9 - .L_8)
.L_8:
        /*000c*/ 	.word	0x00000000
        /*0010*/ 	.short	0x0005
        /*0012*/ 	.short	0x0020
        /*0014*/ 	.byte	0x00, 0xf5, 0x21, 0x00


	//----- nvinfo : EIATTR_KPARAM_INFO
	.align		4
.L_9:
        /*0018*/ 	.byte	0x04, 0x17
        /*001a*/ 	.short	(.L_11 - .L_10)
.L_10:
        /*001c*/ 	.word	0x00000000
        /*0020*/ 	.short	0x0004
        /*0022*/ 	.short	0x0018
        /*0024*/ 	.byte	0x00, 0xf5, 0x21, 0x00


	//----- nvinfo : EIATTR_KPARAM_INFO
	.align		4
.L_11:
        /*0028*/ 	.byte	0x04, 0x17
        /*002a*/ 	.short	(.L_13 - .L_12)
.L_12:
        /*002c*/ 	.word	0x00000000
        /*0030*/ 	.short	0x0003
        /*0032*/ 	.short	0x0010
        /*0034*/ 	.byte	0x00, 0xf5, 0x21, 0x00


	//----- nvinfo : EIATTR_KPARAM_INFO
	.align		4
.L_13:
        /*0038*/ 	.byte	0x04, 0x17
        /*003a*/ 	.short	(.L_15 - .L_14)
.L_14:
        /*003c*/ 	.word	0x00000000
        /*0040*/ 	.short	0x0002
        /*0042*/ 	.short	0x0008
        /*0044*/ 	.byte	0x00, 0xf0, 0x11, 0x00


	//----- nvinfo : EIATTR_KPARAM_INFO
	.align		4
.L_15:
        /*0048*/ 	.byte	0x04, 0x17
        /*004a*/ 	.short	(.L_17 - .L_16)
.L_16:
        /*004c*/ 	.word	0x00000000
        /*0050*/ 	.short	0x0001
        /*0052*/ 	.short	0x0004
        /*0054*/ 	.byte	0x00, 0xf0, 0x11, 0x00


	//----- nvinfo : EIATTR_KPARAM_INFO
	.align		4
.L_17:
        /*0058*/ 	.byte	0x04, 0x17
        /*005a*/ 	.short	(.L_19 - .L_18)
.L_18:
        /*005c*/ 	.word	0x00000000
        /*0060*/ 	.short	0x0000
        /*0062*/ 	.short	0x0000
        /*0064*/ 	.byte	0x00, 0xf0, 0x11, 0x00


	//----- nvinfo : EIATTR_SPARSE_MMA_MASK
	.align		4
.L_19:
        /*0068*/ 	.byte	0x03, 0x50
        /*006a*/ 	.short	0x0000


	//----- nvinfo : EIATTR_MAXREG_COUNT
	.align		4
        /*006c*/ 	.byte	0x03, 0x1b
        /*006e*/ 	.short	0x00ff


	//----- nvinfo : EIATTR_NUM_BARRIERS
	.align		4
        /*0070*/ 	.byte	0x02, 0x4c
        /*0072*/ 	.byte	0x01
	.zero		1


	//----- nvinfo : EIATTR_MERCURY_ISA_VERSION
	.align		4
        /*0074*/ 	.byte	0x03, 0x5f
        /*0076*/ 	.short	0x0101


	//----- nvinfo : EIATTR_VRC_CTA_INIT_COUNT
	.align		4
        /*0078*/ 	.byte	0x02, 0x4a
	.zero		1
	.zero		1


	//----- nvinfo : EIATTR_EXIT_INSTR_OFFSETS
	.align		4
        /*007c*/ 	.byte	0x04, 0x1c
        /*007e*/ 	.short	(.L_21 - .L_20)


	//   ....[0]....
.L_20:
        /*0080*/ 	.word	0x00000a10


	//   ....[1]....
        /*0084*/ 	.word	0x00000a60


	//----- nvinfo : EIATTR_CBANK_PARAM_SIZE
	.align		4
.L_21:
        /*0088*/ 	.byte	0x03, 0x19
        /*008a*/ 	.short	0x0028


	//----- nvinfo : EIATTR_PARAM_CBANK
	.align		4
        /*008c*/ 	.byte	0x04, 0x0a
        /*008e*/ 	.short	(.L_23 - .L_22)
	.align		4
.L_22:
        /*0090*/ 	.word	index@(.nv.constant0._Z8multiplyiiiPdS_S_)
        /*0094*/ 	.short	0x0380
        /*0096*/ 	.short	0x0028


	//----- nvinfo : EIATTR_SW_WAR
	.align		4
.L_23:
        /*0098*/ 	.byte	0x04, 0x36
        /*009a*/ 	.short	(.L_25 - .L_24)
.L_24:
        /*009c*/ 	.word	0x00000008
.L_25:


//--------------------- .nv.callgraph             --------------------------
	.section	.nv.callgraph,"",@"SHT_CUDA_CALLGRAPH"
	.align	4
	.sectionentsize	8
	.align		4
        /*0000*/ 	.word	0x00000000
	.align		4
        /*0004*/ 	.word	0xffffffff
	.align		4
        /*0008*/ 	.word	0x00000000
	.align		4
        /*000c*/ 	.word	0xfffffffe
	.align		4
        /*0010*/ 	.word	0x00000000
	.align		4
        /*0014*/ 	.word	0xfffffffd
	.align		4
        /*0018*/ 	.word	0x00000000
	.align		4
        /*001c*/ 	.word	0xfffffffc


//--------------------- .text._Z8multiplyiiiPdS_S_ --------------------------
	.section	.text._Z8multiplyiiiPdS_S_,"ax",@progbits
	.align	128
        .global         _Z8multiplyiiiPdS_S_
        .type           _Z8multiplyiiiPdS_S_,@function
        .size           _Z8multiplyiiiPdS_S_,(.L_x_8 - _Z8multiplyiiiPdS_S_)
        .other          _Z8multiplyiiiPdS_S_,@"STO_CUDA_ENTRY STV_DEFAULT"
_Z8multiplyiiiPdS_S_:
.text._Z8multiplyiiiPdS_S_:
[----:B------:R-:W-:Y:S01]  /*0000*/  LDC R1, c[0x0][0x37c] ;  /* 0x0000df00ff017b82 */ /* 0x000fe20000000800 */
[----:B------:R-:W0:Y:S01]  /*0010*/  S2R R0, SR_TID.Y ;  /* 0x0000000000007919 */ /* 0x000e220000002200 */
[----:B------:R-:W1:Y:S01]  /*0020*/  LDCU UR6, c[0x0][0x384] ;  /* 0x00007080ff0677ac */ /* 0x000e620008000800 */
[----:B------:R-:W-:Y:S01]  /*0030*/  CS2R R10, SRZ ;  /* 0x00000000000a7805 */ /* 0x000fe2000001ff00 */
[----:B------:R-:W0:Y:S01]  /*0040*/  S2R R3, SR_CTAID.Y ;  /* 0x0000000000037919 */ /* 0x000e220000002600 */
[----:B------:R-:W0:Y:S01]  /*0050*/  LDCU UR4, c[0x0][0x364] ;  /* 0x00006c80ff0477ac */ /* 0x000e220008000800 */
[----:B------:R-:W2:Y:S01]  /*0060*/  S2R R2, SR_TID.X ;  /* 0x0000000000027919 */ /* 0x000ea20000002100 */
[----:B------:R-:W2:Y:S01]  /*0070*/  LDCU UR5, c[0x0][0x360] ;  /* 0x00006c00ff0577ac */ /* 0x000ea20008000800 */
[----:B------:R-:W2:Y:S01]  /*0080*/  S2R R5, SR_CTAID.X ;  /* 0x0000000000057919 */ /* 0x000ea20000002500 */
[----:B------:R-:W3:Y:S01]  /*0090*/  LDCU.64 UR8, c[0x0][0x358] ;  /* 0x00006b00ff0877ac */ /* 0x000ee20008000a00 */
[----:B-1----:R-:W-:Y:S01]  /*00a0*/  UISETP.GE.AND UP0, UPT, UR6, 0x1, UPT ;  /* 0x000000010600788c */ /* 0x002fe2000bf06270 */
[----:B0-----:R-:W-:-:S02]  /*00b0*/  IMAD R3, R3, UR4, R0 ;  /* 0x0000000403037c24 */ /* 0x001fc4000f8e0200 */
[----:B--2---:R-:W-:-:S06]  /*00c0*/  IMAD R4, R5, UR5, R2 ;  /* 0x0000000505047c24 */ /* 0x004fcc000f8e0202 */
[----:B---3--:R-:W-:Y:S05]  /*00d0*/  BRA.U !UP0, `(.L_x_0) ;  /* 0x00000009083c7547 */ /* 0x008fea000b800000 */
[----:B------:R-:W0:Y:S01]  /*00e0*/  S2UR UR6, SR_CgaCtaId ;  /* 0x00000000000679c3 */ /* 0x000e220000008800 */
[----:B------:R-:W1:Y:S01]  /*00f0*/  LDCU UR5, c[0x0][0x388] ;  /* 0x00007100ff0577ac */ /* 0x000e620008000800 */
[----:B------:R-:W-:Y:S01]  /*0100*/  CS2R R10, SRZ ;  /* 0x00000000000a7805 */ /* 0x000fe2000001ff00 */
[----:B------:R-:W2:Y:S01]  /*0110*/  LDCU UR7, c[0x0][0x380] ;  /* 0x00007000ff0777ac */ /* 0x000ea20008000800 */
[----:B------:R-:W3:Y:S01]  /*0120*/  LDCU UR10, c[0x0][0x384] ;  /* 0x00007080ff0a77ac */ /* 0x000ee20008000800 */
[----:B------:R-:W-:Y:S01]  /*0130*/  UMOV UR4, 0x400 ;  /* 0x0000040000047882 */ /* 0x000fe20000000000 */
[----:B-1----:R-:W-:Y:S01]  /*0140*/  ISETP.GE.AND P0, PT, R4, UR5, PT ;  /* 0x0000000504007c0c */ /* 0x002fe2000bf06270 */
[----:B------:R-:W-:-:S03]  /*0150*/  UIADD3 UR5, UPT, UPT, UR4, 0x2000, URZ ;  /* 0x0000200004057890 */ /* 0x000fc6000fffe0ff */
[----:B--2---:R-:W-:Y:S01]  /*0160*/  ISETP.LT.AND P0, PT, R3, UR7, !P0 ;  /* 0x0000000703007c0c */ /* 0x004fe2000c701270 */
[----:B0-----:R-:W-:Y:S02]  /*0170*/  ULEA UR5, UR6, UR5, 0x18 ;  /* 0x0000000506057291 */ /* 0x001fe4000f8ec0ff */
[----:B------:R-:W-:Y:S01]  /*0180*/  ULEA UR4, UR6, UR4, 0x18 ;  /* 0x0000000406047291 */ /* 0x000fe2000f8ec0ff */
[----:B---3--:R-:W-:-:S03]  /*0190*/  IMAD.U32 R5, RZ, RZ, UR10 ;  /* 0x0000000aff057e24 */ /* 0x008fc6000f8e00ff */
[----:B------:R-:W-:Y:S02]  /*01a0*/  LEA R6, R2, UR5, 0x3 ;  /* 0x0000000502067c11 */ /* 0x000fe4000f8e18ff */
[----:B------:R-:W-:Y:S01]  /*01b0*/  LEA R7, R0, UR4, 0x8 ;  /* 0x0000000400077c11 */ /* 0x000fe2000f8e40ff */
[----:B------:R-:W-:-:S06]  /*01c0*/  UMOV UR4, URZ ;  /* 0x000000ff00047c82 */ /* 0x000fcc0008000000 */
.L_x_6:
[----:B0-----:R-:W0:Y:S01]  /*01d0*/  LDCU.64 UR6, c[0x0][0x380] ;  /* 0x00007000ff0677ac */ /* 0x001e220008000a00 */
[----:B------:R-:W-:Y:S02]  /*01e0*/  VIADD R12, R2, UR4 ;  /* 0x00000004020c7c36 */ /* 0x000fe40008000000 */
[----:B------:R-:W-:Y:S01]  /*01f0*/  VIADD R17, R0, UR4 ;  /* 0x0000000400117c36 */ /* 0x000fe20008000000 */
[----:B------:R-:W1:Y:S02]  /*0200*/  LDCU UR5, c[0x0][0x388] ;  /* 0x00007100ff0577ac */ /* 0x000e640008000800 */
[----:B0-----:R-:W-:Y:S02]  /*0210*/  ISETP.GE.AND P2, PT, R12, UR7, PT ;  /* 0x000000070c007c0c */ /* 0x001fe4000bf46270 */
[----:B------:R-:W-:Y:S02]  /*0220*/  ISETP.GE.AND P1, PT, R17, UR7, PT ;  /* 0x0000000711007c0c */ /* 0x000fe4000bf26270 */
[----:B------:R-:W-:-:S02]  /*0230*/  ISETP.GE.OR P2, PT, R3, UR6, P2 ;  /* 0x0000000603007c0c */ /* 0x000fc40009746670 */
[----:B-1----:R-:W-:-:S11]  /*0240*/  ISETP.GE.OR P1, PT, R4, UR5, P1 ;  /* 0x0000000504007c0c */ /* 0x002fd60008f26670 */
[----:B------:R-:W0:Y:S01]  /*0250*/  @!P2 LDC.64 R14, c[0x0][0x390] ;  /* 0x0000e400ff0eab82 */ /* 0x000e220000000a00 */
[----:B------:R-:W-:Y:S02]  /*0260*/  @!P2 IMAD R13, R3, UR7, R12 ;  /* 0x00000007030dac24 */ /* 0x000fe4000f8e020c */
[----:B------:R-:W-:-:S05]  /*0270*/  @!P1 IMAD R17, R17, UR5, R4 ;  /* 0x0000000511119c24 */ /* 0x000fca000f8e0204 */
[----:B------:R-:W1:Y:S01]  /*0280*/  @!P1 LDC.64 R8, c[0x0][0x398] ;  /* 0x0000e600ff089b82 */ /* 0x000e620000000a00 */
[----:B0-----:R-:W-:-:S04]  /*0290*/  @!P2 IMAD.WIDE R14, R13, 0x8, R14 ;  /* 0x000000080d0ea825 */ /* 0x001fc800078e020e */
[----:B-1----:R-:W-:Y:S02]  /*02a0*/  @!P1 IMAD.WIDE R12, R17, 0x8, R8 ;  /* 0x00000008110c9825 */ /* 0x002fe400078e0208 */
[----:B------:R-:W2:Y:S04]  /*02b0*/  @!P2 LDG.E.64 R8, desc[UR8][R14.64] ;  /* 0x000000080e08a981 */ /* 0x000ea8000c1e1b00 */
[----:B------:R-:W3:Y:S01]  /*02c0*/  @!P1 LDG.E.64 R12, desc[UR8][R12.64] ;  /* 0x000000080c0c9981 */ /* 0x000ee2000c1e1b00 */
[----:B------:R-:W-:Y:S01]  /*02d0*/  @!P1 MOV R16, 0x400 ;  /* 0x0000040000109802 */ /* 0x000fe20000000f00 */
[----:B------:R-:W-:Y:S01]  /*02e0*/  UISETP.GE.AND UP0, UPT, UR4, UR7, UPT ;  /* 0x000000070400728c */ /* 0x000fe2000bf06270 */
[----:B------:R-:W0:Y:S03]  /*02f0*/  @!P1 S2R R17, SR_CgaCtaId ;  /* 0x0000000000119919 */ /* 0x000e260000008800 */
[----:B------:R-:W-:-:S05]  /*0300*/  @!P1 VIADD R16, R16, 0x2000 ;  /* 0x0000200010109836 */ /* 0x000fca0000000000 */
[----:B0-----:R-:W-:-:S05]  /*0310*/  @!P1 LEA R17, R17, R16, 0x18 ;  /* 0x0000001011119211 */ /* 0x001fca00078ec0ff */
[----:B------:R-:W-:Y:S02]  /*0320*/  @!P1 IMAD R19, R0, 0x100, R17 ;  /* 0x0000010000139824 */ /* 0x000fe400078e0211 */
[C---:B------:R-:W-:Y:S02]  /*0330*/  @!P2 IMAD R17, R2.reuse, 0x8, R7 ;  /* 0x000000080211a824 */ /* 0x040fe400078e0207 */
[----:B------:R-:W-:-:S03]  /*0340*/  @!P1 IMAD R19, R2, 0x8, R19 ;  /* 0x0000000802139824 */ /* 0x000fc600078e0213 */
[----:B--2---:R0:W-:Y:S04]  /*0350*/  @!P2 STS.64 [R17], R8 ;  /* 0x000000081100a388 */ /* 0x0041e80000000a00 */
[----:B---3--:R0:W-:Y:S01]  /*0360*/  @!P1 STS.64 [R19], R12 ;  /* 0x0000000c13009388 */ /* 0x0081e20000000a00 */
[----:B------:R-:W-:Y:S06]  /*0370*/  BAR.SYNC.DEFER_BLOCKING 0x0 ;  /* 0x0000000000007b1d */ /* 0x000fec0000010000 */
[----:B------:R-:W-:Y:S05]  /*0380*/  BRA.U UP0, `(.L_x_1) ;  /* 0x0000000500787547 */ /* 0x000fea000b800000 */
[C---:B------:R-:W-:Y:S01]  /*0390*/  ISETP.GE.AND P1, PT, R5.reuse, 0x8, PT ;  /* 0x000000080500780c */ /* 0x040fe20003f26270 */
[----:B------:R-:W-:Y:S01]  /*03a0*/  IMAD.MOV.U32 R24, RZ, RZ, RZ ;  /* 0x000000ffff187224 */ /* 0x000fe200078e00ff */
[----:B0-----:R-:W-:-:S04]  /*03b0*/  VIMNMX R8, PT, PT, R5, 0x20, PT ;  /* 0x0000002005087848 */ /* 0x001fc80003fe0100 */
[----:B------:R-:W-:-:S04]  /*03c0*/  VIMNMX R8, PT, PT, R8, 0x1, !PT ;  /* 0x0000000108087848 */ /* 0x000fc80007fe0100 */
[C---:B------:R-:W-:Y:S02]  /*03d0*/  LOP3.LUT R9, R8.reuse, 0x3, RZ, 0xc0, !PT ;  /* 0x0000000308097812 */ /* 0x040fe400078ec0ff */
[----:B------:R-:W-:Y:S01]  /*03e0*/  LOP3.LUT R20, R8, 0x7, RZ, 0xc0, !PT ;  /* 0x0000000708147812 */ /* 0x000fe200078ec0ff */
[----:B------:R-:W-:Y:S06]  /*03f0*/  @!P1 BRA `(.L_x_2) ;  /* 0x0000000000a49947 */ /* 0x000fec0003800000 */
[----:B------:R-:W0:Y:S01]  /*0400*/  S2UR UR6, SR_CgaCtaId ;  /* 0x00000000000679c3 */ /* 0x000e220000008800 */
[----:B------:R-:W-:Y:S01]  /*0410*/  UMOV UR5, 0x400 ;  /* 0x0000040000057882 */ /* 0x000fe20000000000 */
[----:B------:R-:W-:Y:S01]  /*0420*/  LOP3.LUT R21, R8, 0x38, RZ, 0xc0, !PT ;  /* 0x0000003808157812 */ /* 0x000fe200078ec0ff */
[----:B------:R-:W-:-:S04]  /*0430*/  UIADD3 UR7, UPT, UPT, UR5, 0x2000, URZ ;  /* 0x0000200005077890 */ /* 0x000fc8000fffe0ff */
[----:B------:R-:W-:Y:S01]  /*0440*/  IMAD.MOV R24, RZ, RZ, -R21 ;  /* 0x000000ffff187224 */ /* 0x000fe200078e0a15 */
[----:B0-----:R-:W-:Y:S02]  /*0450*/  ULEA UR7, UR6, UR7, 0x18 ;  /* 0x0000000706077291 */ /* 0x001fe4000f8ec0ff */
[----:B------:R-:W-:-:S04]  /*0460*/  ULEA UR5, UR6, UR5, 0x18 ;  /* 0x0000000506057291 */ /* 0x000fc8000f8ec0ff */
[----:B------:R-:W-:Y:S02]  /*0470*/  LEA R6, R2, UR7, 0x3 ;  /* 0x0000000702067c11 */ /* 0x000fe4000f8e18ff */
[----:B------:R-:W-:-:S03]  /*0480*/  LEA R7, R0, UR5, 0x8 ;  /* 0x0000000500077c11 */ /* 0x000fc6000f8e40ff */
[----:B------:R-:W-:Y:S01]  /*0490*/  VIADD R22, R6, 0x400 ;  /* 0x0000040006167836 */ /* 0x000fe20000000000 */
[----:B------:R-:W-:-:S07]  /*04a0*/  IADD3 R23, PT, PT, R7, 0x20, RZ ;  /* 0x0000002007177810 */ /* 0x000fce0007ffe0ff */
.L_x_3:
[----:B------:R-:W-:Y:S01]  /*04b0*/  @P0 LDS.64 R14, [R23+-0x20] ;  /* 0xffffe000170e0984 */ /* 0x000fe20000000a00 */
[----:B------:R-:W-:-:S03]  /*04c0*/  VIADD R24, R24, 0x8 ;  /* 0x0000000818187836 */ /* 0x000fc60000000000 */
[----:B------:R-:W0:Y:S02]  /*04d0*/  @P0 LDS.64 R12, [R22+-0x400] ;  /* 0xfffc0000160c0984 */ /* 0x000e240000000a00 */
[----:B------:R-:W-:Y:S02]  /*04e0*/  ISETP.NE.AND P1, PT, R24, RZ, PT ;  /* 0x000000ff1800720c */ /* 0x000fe40003f25270 */
[----:B------:R-:W-:Y:S04]  /*04f0*/  @P0 LDS.64 R16, [R23+-0x18] ;  /* 0xffffe80017100984 */ /* 0x000fe80000000a00 */
[----:B------:R-:W1:Y:S01]  /*0500*/  @P0 LDS.64 R18, [R22+-0x300] ;  /* 0xfffd000016120984 */ /* 0x000e620000000a00 */
[----:B0-----:R-:W-:-:S03]  /*0510*/  @P0 DFMA R10, R14, R12, R10 ;  /* 0x0000000c0e0a022b */ /* 0x001fc6000000000a */
[----:B------:R-:W-:Y:S04]  /*0520*/  @P0 LDS.64 R14, [R23+-0x10] ;  /* 0xfffff000170e0984 */ /* 0x000fe80000000a00 */
[----:B------:R-:W0:Y:S01]  /*0530*/  @P0 LDS.64 R12, [R22+-0x200] ;  /* 0xfffe0000160c0984 */ /* 0x000e220000000a00 */
[----:B-1----:R-:W-:-:S03]  /*0540*/  @P0 DFMA R10, R18, R16, R10 ;  /* 0x00000010120a022b */ /* 0x002fc6000000000a */
[----:B------:R-:W-:Y:S04]  /*0550*/  @P0 LDS.64 R16, [R23+-0x8] ;  /* 0xfffff80017100984 */ /* 0x000fe80000000a00 */
[----:B------:R-:W1:Y:S01]  /*0560*/  @P0 LDS.64 R18, [R22+-0x100] ;  /* 0xffff000016120984 */ /* 0x000e620000000a00 */
[----:B0-----:R-:W-:-:S03]  /*0570*/  @P0 DFMA R10, R14, R12, R10 ;  /* 0x0000000c0e0a022b */ /* 0x001fc6000000000a */
[----:B------:R-:W-:Y:S04]  /*0580*/  @P0 LDS.64 R14, [R23] ;  /* 0x00000000170e0984 */ /* 0x000fe80000000a00 */
[----:B------:R-:W0:Y:S01]  /*0590*/  @P0 LDS.64 R12, [R22] ;  /* 0x00000000160c0984 */ /* 0x000e220000000a00 */
[----:B-1----:R-:W-:-:S03]  /*05a0*/  @P0 DFMA R10, R18, R16, R10 ;  /* 0x00000010120a022b */ /* 0x002fc6000000000a */
[----:B------:R-:W-:Y:S04]  /*05b0*/  @P0 LDS.64 R16, [R23+0x8] ;  /* 0x0000080017100984 */ /* 0x000fe80000000a00 */
[----:B------:R-:W1:Y:S01]  /*05c0*/  @P0 LDS.64 R18, [R22+0x100] ;  /* 0x0001000016120984 */ /* 0x000e620000000a00 */
[----:B0-----:R-:W-:-:S03]  /*05d0*/  @P0 DFMA R10, R14, R12, R10 ;  /* 0x0000000c0e0a022b */ /* 0x001fc6000000000a */
[----:B------:R-:W-:Y:S04]  /*05e0*/  @P0 LDS.64 R14, [R23+0x10] ;  /* 0x00001000170e0984 */ /* 0x000fe80000000a00 */
[----:B------:R-:W0:Y:S01]  /*05f0*/  @P0 LDS.64 R12, [R22+0x200] ;  /* 0x00020000160c0984 */ /* 0x000e220000000a00 */
[----:B-1----:R-:W-:-:S03]  /*0600*/  @P0 DFMA R10, R18, R16, R10 ;  /* 0x00000010120a022b */ /* 0x002fc6000000000a */
[----:B------:R1:W-:Y:S04]  /*0610*/  @P0 LDS.64 R16, [R23+0x18] ;  /* 0x0000180017100984 */ /* 0x0003e80000000a00 */
[----:B------:R2:W3:Y:S01]  /*0620*/  @P0 LDS.64 R18, [R22+0x300] ;  /* 0x0003000016120984 */ /* 0x0004e20000000a00 */
[----:B-1----:R-:W-:Y:S02]  /*0630*/  VIADD R23, R23, 0x40 ;  /* 0x0000004017177836 */ /* 0x002fe40000000000 */
[----:B--2---:R-:W-:Y:S01]  /*0640*/  VIADD R22, R22, 0x800 ;  /* 0x0000080016167836 */ /* 0x004fe20000000000 */
[----:B0-----:R-:W-:-:S08]  /*0650*/  @P0 DFMA R10, R14, R12, R10 ;  /* 0x0000000c0e0a022b */ /* 0x001fd0000000000a */
[----:B---3--:R-:W-:Y:S01]  /*0660*/  @P0 DFMA R10, R18, R16, R10 ;  /* 0x00000010120a022b */ /* 0x008fe2000000000a */
[----:B------:R-:W-:Y:S10]  /*0670*/  @P1 BRA `(.L_x_3) ;  /* 0xfffffffc008c1947 */ /* 0x000ff4000383ffff */
[----:B------:R-:W-:-:S07]  /*0680*/  IMAD.MOV.U32 R24, RZ, RZ, R21 ;  /* 0x000000ffff187224 */ /* 0x000fce00078e0015 */
.L_x_2:
[----:B------:R-:W-:-:S13]  /*0690*/  ISETP.NE.AND P1, PT, R20, RZ, PT ;  /* 0x000000ff1400720c */ /* 0x000fda0003f25270 */
[----:B------:R-:W-:Y:S05]  /*06a0*/  @!P1 BRA `(.L_x_1) ;  /* 0x0000000000b09947 */ /* 0x000fea0003800000 */
[----:B------:R-:W-:Y:S02]  /*06b0*/  ISETP.GE.U32.AND P1, PT, R20, 0x4, PT ;  /* 0x000000041400780c */ /* 0x000fe40003f26070 */
[----:B------:R-:W-:-:S11]  /*06c0*/  ISETP.NE.AND P2, PT, R9, RZ, PT ;  /* 0x000000ff0900720c */ /* 0x000fd60003f45270 */
[----:B------:R-:W-:Y:S05]  /*06d0*/  @!P1 BRA `(.L_x_4) ;  /* 0x00000000003c9947 */ /* 0x000fea0003800000 */
[C---:B------:R-:W-:Y:S01]  /*06e0*/  IMAD R25, R24.reuse, 0x8, R7 ;  /* 0x0000000818197824 */ /* 0x040fe200078e0207 */
[C---:B------:R-:W-:Y:S01]  /*06f0*/  LEA R26, R24.reuse, R6, 0x8 ;  /* 0x00000006181a7211 */ /* 0x040fe200078e40ff */
[----:B------:R-:W-:-:S03]  /*0700*/  VIADD R24, R24, 0x4 ;  /* 0x0000000418187836 */ /* 0x000fc60000000000 */
[----:B------:R-:W-:Y:S04]  /*0710*/  @P0 LDS.64 R18, [R25] ;  /* 0x0000000019120984 */ /* 0x000fe80000000a00 */
[----:B------:R-:W0:Y:S04]  /*0720*/  @P0 LDS.64 R16, [R26] ;  /* 0x000000001a100984 */ /* 0x000e280000000a00 */
[----:B------:R-:W-:Y:S04]  /*0730*/  @P0 LDS.64 R12, [R25+0x8] ;  /* 0x00000800190c0984 */ /* 0x000fe80000000a00 */
[----:B------:R-:W1:Y:S04]  /*0740*/  @P0 LDS.64 R22, [R26+0x100] ;  /* 0x000100001a160984 */ /* 0x000e680000000a00 */
[----:B------:R-:W-:Y:S04]  /*0750*/  @P0 LDS.64 R20, [R25+0x10] ;  /* 0x0000100019140984 */ /* 0x000fe80000000a00 */
[----:B------:R-:W2:Y:S01]  /*0760*/  @P0 LDS.64 R14, [R26+0x200] ;  /* 0x000200001a0e0984 */ /* 0x000ea20000000a00 */
[----:B0-----:R-:W-:-:S03]  /*0770*/  @P0 DFMA R10, R18, R16, R10 ;  /* 0x00000010120a022b */ /* 0x001fc6000000000a */
[----:B------:R-:W-:Y:S04]  /*0780*/  @P0 LDS.64 R16, [R25+0x18] ;  /* 0x0000180019100984 */ /* 0x000fe80000000a00 */
[----:B------:R-:W0:Y:S01]  /*0790*/  @P0 LDS.64 R18, [R26+0x300] ;  /* 0x000300001a120984 */ /* 0x000e220000000a00 */
[----:B-1----:R-:W-:-:S08]  /*07a0*/  @P0 DFMA R10, R22, R12, R10 ;  /* 0x0000000c160a022b */ /* 0x002fd0000000000a */
[----:B--2---:R-:W-:-:S08]  /*07b0*/  @P0 DFMA R10, R20, R14, R10 ;  /* 0x0000000e140a022b */ /* 0x004fd0000000000a */
[----:B0-----:R-:W-:-:S11]  /*07c0*/  @P0 DFMA R10, R18, R16, R10 ;  /* 0x00000010120a022b */ /* 0x001fd6000000000a */
.L_x_4:
[----:B------:R-:W-:Y:S05]  /*07d0*/  @!P2 BRA `(.L_x_1) ;  /* 0x000000000064a947 */ /* 0x000fea0003800000 */
[----:B------:R-:W-:Y:S01]  /*07e0*/  ISETP.NE.AND P2, PT, R9, 0x1, PT ;  /* 0x000000010900780c */ /* 0x000fe20003f45270 */
[----:B------:R-:W-:Y:S01]  /*07f0*/  IMAD.MOV.U32 R9, RZ, RZ, R11 ;  /* 0x000000ffff097224 */ /* 0x000fe200078e000b */
[----:B------:R-:W-:Y:S01]  /*0800*/  LOP3.LUT R14, R8, 0x1, RZ, 0xc0, !PT ;  /* 0x00000001080e7812 */ /* 0x000fe200078ec0ff */
[----:B------:R-:W-:-:S03]  /*0810*/  IMAD.MOV.U32 R8, RZ, RZ, R10 ;  /* 0x000000ffff087224 */ /* 0x000fc600078e000a */
[----:B------:R-:W-:-:S07]  /*0820*/  ISETP.EQ.U32.AND P1, PT, R14, 0x1, P0 ;  /* 0x000000010e00780c */ /* 0x000fce0000722070 */
[----:B------:R-:W-:Y:S06]  /*0830*/  @!P2 BRA `(.L_x_5) ;  /* 0x00000000002ca947 */ /* 0x000fec0003800000 */
[C---:B------:R-:W-:Y:S02]  /*0840*/  IMAD R15, R24.reuse, 0x8, R7 ;  /* 0x00000008180f7824 */ /* 0x040fe400078e0207 */
[C---:B------:R-:W-:Y:S02]  /*0850*/  IMAD R20, R24.reuse, 0x100, R6 ;  /* 0x0000010018147824 */ /* 0x040fe400078e0206 */
[----:B------:R-:W-:Y:S01]  /*0860*/  VIADD R24, R24, 0x2 ;  /* 0x0000000218187836 */ /* 0x000fe20000000000 */
[----:B------:R-:W-:Y:S04]  /*0870*/  @P0 LDS.64 R8, [R15] ;  /* 0x000000000f080984 */ /* 0x000fe80000000a00 */
[----:B------:R-:W0:Y:S04]  /*0880*/  @P0 LDS.64 R12, [R20] ;  /* 0x00000000140c0984 */ /* 0x000e280000000a00 */
[----:B------:R-:W-:Y:S04]  /*0890*/  @P0 LDS.64 R16, [R15+0x8] ;  /* 0x000008000f100984 */ /* 0x000fe80000000a00 */
[----:B------:R-:W1:Y:S01]  /*08a0*/  @P0 LDS.64 R18, [R20+0x100] ;  /* 0x0001000014120984 */ /* 0x000e620000000a00 */
[----:B0-----:R-:W-:-:S08]  /*08b0*/  @P0 DFMA R10, R8, R12, R10 ;  /* 0x0000000c080a022b */ /* 0x001fd0000000000a */
[----:B-1----:R-:W-:-:S10]  /*08c0*/  @P0 DFMA R10, R18, R16, R10 ;  /* 0x00000010120a022b */ /* 0x002fd4000000000a */
[----:B------:R-:W-:Y:S01]  /*08d0*/  MOV R8, R10 ;  /* 0x0000000a00087202 */ /* 0x000fe20000000f00 */
[----:B------:R-:W-:-:S07]  /*08e0*/  IMAD.MOV.U32 R9, RZ, RZ, R11 ;  /* 0x000000ffff097224 */ /* 0x000fce00078e000b */
.L_x_5:
[----:B------:R-:W-:Y:S01]  /*08f0*/  @P1 IMAD R12, R24, 0x8, R7 ;  /* 0x00000008180c1824 */ /* 0x000fe200078e0207 */
[----:B------:R-:W-:Y:S01]  /*0900*/  ISETP.NE.U32.AND P2, PT, R14, 0x1, PT ;  /* 0x000000010e00780c */ /* 0x000fe20003f45070 */
[----:B------:R-:W-:-:S03]  /*0910*/  @P1 IMAD R16, R24, 0x100, R6 ;  /* 0x0000010018101824 */ /* 0x000fc600078e0206 */
[----:B------:R-:W-:Y:S01]  /*0920*/  FSEL R10, R8, R10, !P2 ;  /* 0x0000000a080a7208 */ /* 0x000fe20005000000 */
[----:B------:R-:W-:Y:S01]  /*0930*/  @P1 LDS.64 R12, [R12] ;  /* 0x000000000c0c1984 */ /* 0x000fe20000000a00 */
[----:B------:R-:W-:-:S03]  /*0940*/  FSEL R11, R9, R11, !P2 ;  /* 0x0000000b090b7208 */ /* 0x000fc60005000000 */
[----:B------:R-:W0:Y:S02]  /*0950*/  @P1 LDS.64 R16, [R16] ;  /* 0x0000000010101984 */ /* 0x000e240000000a00 */
[----:B0-----:R-:W-:-:S11]  /*0960*/  @P1 DFMA R10, R12, R16, R8 ;  /* 0x000000100c0a122b */ /* 0x001fd60000000008 */
.L_x_1:
[----:B------:R-:W1:Y:S01]  /*0970*/  LDCU UR5, c[0x0][0x384] ;  /* 0x00007080ff0577ac */ /* 0x000e620008000800 */
[----:B------:R-:W-:Y:S01]  /*0980*/  VIADD R5, R5, 0xffffffe0 ;  /* 0xffffffe005057836 */ /* 0x000fe20000000000 */
[----:B------:R-:W-:-:S04]  /*0990*/  UIADD3 UR4, UPT, UPT, UR4, 0x20, URZ ;  /* 0x0000002004047890 */ /* 0x000fc8000fffe0ff */
[----:B-1----:R-:W-:Y:S01]  /*09a0*/  UISETP.GE.AND UP0, UPT, UR4, UR5, UPT ;  /* 0x000000050400728c */ /* 0x002fe2000bf06270 */
[----:B------:R-:W-:Y:S08]  /*09b0*/  BAR.SYNC.DEFER_BLOCKING 0x0 ;  /* 0x0000000000007b1d */ /* 0x000ff00000010000 */
[----:B------:R-:W-:Y:S05]  /*09c0*/  BRA.U !UP0, `(.L_x_6) ;  /* 0xfffffff908007547 */ /* 0x000fea000b83ffff */
.L_x_0:
[----:B------:R-:W1:Y:S01]  /*09d0*/  LDCU UR4, c[0x0][0x388] ;  /* 0x00007100ff0477ac */ /* 0x000e620008000800 */
[----:B------:R-:W2:Y:S01]  /*09e0*/  LDCU UR5, c[0x0][0x380] ;  /* 0x00007000ff0577ac */ /* 0x000ea20008000800 */
[----:B-1----:R-:W-:-:S04]  /*09f0*/  ISETP.GE.AND P0, PT, R4, UR4, PT ;  /* 0x0000000404007c0c */ /* 0x002fc8000bf06270 */
[----:B--2---:R-:W-:-:S13]  /*0a00*/  ISETP.GE.OR P0, PT, R3, UR5, P0 ;  /* 0x0000000503007c0c */ /* 0x004fda0008706670 */
[----:B------:R-:W-:Y:S05]  /*0a10*/  @P0 EXIT ;  /* 0x000000000000094d */ /* 0x000fea0003800000 */
[----:B------:R-:W1:Y:S01]  /*0a20*/  LDC.64 R6, c[0x0][0x3a0] ;  /* 0x0000e800ff067b82 */ /* 0x000e620000000a00 */
[----:B------:R-:W-:-:S04]  /*0a30*/  IMAD R3, R3, UR4, R4 ;  /* 0x0000000403037c24 */ /* 0x000fc8000f8e0204 */
[----:B-1----:R-:W-:-:S05]  /*0a40*/  IMAD.WIDE R2, R3, 0x8, R6 ;  /* 0x0000000803027825 */ /* 0x002fca00078e0206 */
[----:B------:R-:W-:Y:S01]  /*0a50*/  STG.E.64 desc[UR8][R2.64], R10 ;  /* 0x0000000a02007986 */ /* 0x000fe2000c101b08 */
[----:B------:R-:W-:Y:S05]  /*0a60*/  EXIT ;  /* 0x000000000000794d */ /* 0x000fea0003800000 */
.L_x_7:
[----:B------:R-:W-:-:S00]  /*0a70*/  BRA `(.L_x_7) ;  /* 0xfffffffc00fc7947 */ /* 0x000fc0000383ffff */
[----:B------:R-:W-:-:S00]  /*0a80*/  NOP ;  /* 0x0000000000007918 */ /* 0x000fc00000000000 */
[----:B------:R-:W-:-:S00]  /*0a90*/  NOP ;  /* 0x0000000000007918 */ /* 0x000fc00000000000 */
[----:B------:R-:W-:-:S00]  /*0aa0*/  NOP ;  /* 0x0000000000007918 */ /* 0x000fc00000000000 */
[----:B------:R-:W-:-:S00]  /*0ab0*/  NOP ;  /* 0x0000000000007918 */ /* 0x000fc00000000000 */
[----:B------:R-:W-:-:S00]  /*0ac0*/  NOP ;  /* 0x0000000000007918 */ /* 0x000fc00000000000 */
[----:B------:R-:W-:-:S00]  /*0ad0*/  NOP ;  /* 0x0000000000007918 */ /* 0x000fc00000000000 */
[----:B------:R-:W-:-:S00]  /*0ae0*/  NOP ;  /* 0x0000000000007918 */ /* 0x000fc00000000000 */
[----:B------:R-:W-:-:S00]  /*0af0*/  NOP ;  /* 0x0000000000007918 */ /* 0x000fc00000000000 */
.L_x_8:


//--------------------- .nv.shared._Z8multiplyiiiPdS_S_ --------------------------
	.section	.nv.shared._Z8multiplyiiiPdS_S_,"aw",@nobits
	.sectionflags	@""
	.align	8
.nv.shared._Z8multiplyiiiPdS_S_:
	.zero		17408


//--------------------- .nv.shared.reserved.0     --------------------------
	.section	.nv.shared.reserved.0,"aw",@nobits
	.weak		__nv_reservedSMEM_offset_0_alias
	.size		__nv_reservedSMEM_offset_0_alias, 0, 64
	.other		__nv_reservedSMEM_offset_0_alias,@"STO_CUDA_RESERVED_SHARED STV_DEFAULT"
__nv_reservedSMEM_offset_0_alias:
	.zero		0
	.zero		64


//--------------------- .nv.constant0._Z8multiplyiiiPdS_S_ --------------------------
	.section	.nv.constant0._Z8multiplyiiiPdS_S_,"a",@progbits
	.sectionflags	@""
	.align	4
.nv.constant0._Z8multiplyiiiPdS_S_:
	.zero		936


//--------------------- SYMBOLS --------------------------

	.type		.nv.reservedSmem.offset0,@object
	.size		.nv.reservedSmem.offset0,0x4
	.type		.nv.reservedSmem.cap,@object
	.size		.nv.reservedSmem.cap,0x4
